//
// Generated by NVIDIA NVVM Compiler
//
// Compiler Build ID: CL-36424714
// Cuda compilation tools, release 13.0, V13.0.88
// Based on NVVM 20.0.0
//

.version 9.0
.target sm_100
.address_size 64

	// .globl	_Z12mandelKernelffffiiPiii

.visible .entry _Z12mandelKernelffffiiPiii(
	.param .f32 _Z12mandelKernelffffiiPiii_param_0,
	.param .f32 _Z12mandelKernelffffiiPiii_param_1,
	.param .f32 _Z12mandelKernelffffiiPiii_param_2,
	.param .f32 _Z12mandelKernelffffiiPiii_param_3,
	.param .u32 _Z12mandelKernelffffiiPiii_param_4,
	.param .u32 _Z12mandelKernelffffiiPiii_param_5,
	.param .u64 .ptr .align 1 _Z12mandelKernelffffiiPiii_param_6,
	.param .u32 _Z12mandelKernelffffiiPiii_param_7,
	.param .u32 _Z12mandelKernelffffiiPiii_param_8
)
{
	.reg .pred 	%p<4>;
	.reg .b32 	%r<22>;
	.reg .b32 	%f<20>;
	.reg .b64 	%rd<5>;

	ld.param.f32 	%f9, [_Z12mandelKernelffffiiPiii_param_0];
	ld.param.f32 	%f10, [_Z12mandelKernelffffiiPiii_param_1];
	ld.param.f32 	%f11, [_Z12mandelKernelffffiiPiii_param_2];
	ld.param.f32 	%f12, [_Z12mandelKernelffffiiPiii_param_3];
	ld.param.u32 	%r7, [_Z12mandelKernelffffiiPiii_param_4];
	ld.param.u32 	%r5, [_Z12mandelKernelffffiiPiii_param_5];
	ld.param.u64 	%rd1, [_Z12mandelKernelffffiiPiii_param_6];
	ld.param.u32 	%r8, [_Z12mandelKernelffffiiPiii_param_7];
	ld.param.u32 	%r9, [_Z12mandelKernelffffiiPiii_param_8];
	mov.u32 	%r10, %ctaid.x;
	mov.u32 	%r11, %ntid.x;
	mov.u32 	%r12, %tid.x;
	mad.lo.s32 	%r13, %r10, %r11, %r12;
	mov.u32 	%r14, %ctaid.y;
	mov.u32 	%r15, %ntid.y;
	mov.u32 	%r16, %tid.y;
	mad.lo.s32 	%r17, %r14, %r15, %r16;
	mad.lo.s32 	%r1, %r7, %r17, %r13;
	cvt.rn.f32.s32 	%f13, %r13;
	fma.rn.f32 	%f1, %f11, %f13, %f9;
	mad.lo.s32 	%r18, %r9, %r8, %r17;
	cvt.rn.f32.s32 	%f14, %r18;
	fma.rn.f32 	%f2, %f12, %f14, %f10;
	setp.lt.s32 	%p1, %r5, 1;
	mov.b32 	%r21, 0;
	@%p1 bra 	$L__BB0_4;
	mov.b32 	%r20, 0;
	mov.f32 	%f18, %f2;
	mov.f32 	%f19, %f1;
$L__BB0_2:
	mul.f32 	%f5, %f19, %f19;
	mul.f32 	%f6, %f18, %f18;
	add.f32 	%f15, %f5, %f6;
	setp.gt.f32 	%p2, %f15, 0f40800000;
	mov.u32 	%r21, %r20;
	@%p2 bra 	$L__BB0_4;
	sub.f32 	%f16, %f5, %f6;
	add.f32 	%f17, %f19, %f19;
	add.f32 	%f19, %f1, %f16;
	fma.rn.f32 	%f18, %f17, %f18, %f2;
	add.s32 	%r20, %r20, 1;
	setp.ne.s32 	%p3, %r20, %r5;
	mov.u32 	%r21, %r5;
	@%p3 bra 	$L__BB0_2;
$L__BB0_4:
	cvta.to.global.u64 	%rd2, %rd1;
	mul.wide.s32 	%rd3, %r1, 4;
	add.s64 	%rd4, %rd2, %rd3;
	st.global.u32 	[%rd4], %r21;
	ret;

}


// ===== COMPILED SASS (sm_100) =====

	.target	sm_100

	.elftype	@"ET_EXEC"


//--------------------- .note.nv.tkinfo           --------------------------
	.section	.note.nv.tkinfo,"",@"SHT_NOTE"
	.sectionflags	@"SHF_NOTE_NV_TKINFO"
	.tkinfo
        /*0018*/ 	.word	0x00000002
        /*0030*/ 	.string	""
        /*0030*/ 	.string	"ptxas"
        /*0030*/ 	.string	"Cuda compilation tools, release 13.0, V13.0.88"
        /*0030*/ 	.string	"Build cuda_13.0.r13.0/compiler.36424714_0"
        /*0030*/ 	.string	"-arch sm_100 -m 64 "



//--------------------- .note.nv.cuinfo           --------------------------
	.section	.note.nv.cuinfo,"",@"SHT_NOTE"
	.sectionflags	@"SHF_NOTE_NV_CUINFO"
        /*0018*/ 	.short	0x0002
        /*001a*/ 	.short	0x0064
        /*001c*/ 	.short	0x0082
	.zero		2


//--------------------- .nv.info                  --------------------------
	.section	.nv.info,"",@"SHT_CUDA_INFO"
	.align	4


	//----- nvinfo : EIATTR_REGCOUNT
	.align		4
        /*0000*/ 	.byte	0x04, 0x2f
        /*0002*/ 	.short	(.L_1 - .L_0)
	.align		4
.L_0:
        /*0004*/ 	.word	index@(_Z12mandelKernelffffiiPiii)
        /*0008*/ 	.word	0x00000010


	//----- nvinfo : EIATTR_FRAME_SIZE
	.align		4
.L_1:
        /*000c*/ 	.byte	0x04, 0x11
        /*000e*/ 	.short	(.L_3 - .L_2)
	.align		4
.L_2:
        /*0010*/ 	.word	index@(_Z12mandelKernelffffiiPiii)
        /*0014*/ 	.word	0x00000000


	//----- nvinfo : EIATTR_MIN_STACK_SIZE
	.align		4
.L_3:
        /*0018*/ 	.byte	0x04, 0x12
        /*001a*/ 	.short	(.L_5 - .L_4)
	.align		4
.L_4:
        /*001c*/ 	.word	index@(_Z12mandelKernelffffiiPiii)
        /*0020*/ 	.word	0x00000000
.L_5:


//--------------------- .nv.compat                --------------------------
	.section	.nv.compat,"",@"SHT_CUDA_COMPAT_INFO"
	.align	4
        /*0000*/ 	.byte	0x02, 0x09, 0x00, 0x00, 0x02, 0x02, 0x01, 0x00, 0x02, 0x05, 0x05, 0x00, 0x03, 0x07, 0x01, 0x01
        /*0010*/ 	.byte	0x02, 0x03, 0x00, 0x00, 0x02, 0x06, 0x01, 0x00, 0x04, 0x0b, 0x08, 0x00, 0x01, 0x00, 0x00, 0x00
        /*0020*/ 	.byte	0x00, 0x00, 0x00, 0x00


//--------------------- .nv.info._Z12mandelKernelffffiiPiii --------------------------
	.section	.nv.info._Z12mandelKernelffffiiPiii,"",@"SHT_CUDA_INFO"
	.sectionflags	@""
	.align	4


	//----- nvinfo : EIATTR_CUDA_API_VERSION
	.align		4
        /*0000*/ 	.byte	0x04, 0x37
        /*0002*/ 	.short	(.L_7 - .L_6)
.L_6:
        /*0004*/ 	.word	0x00000082


	//----- nvinfo : EIATTR_KPARAM_INFO
	.align		4
.L_7:
        /*0008*/ 	.byte	0x04, 0x17
        /*000a*/ 	.short	(.L_9 - .L_8)
.L_8:
        /*000c*/ 	.word	0x00000000
        /*0010*/ 	.short	0x0008
        /*0012*/ 	.short	0x0024
        /*0014*/ 	.byte	0x00, 0xf0, 0x11, 0x00


	//----- nvinfo : EIATTR_KPARAM_INFO
	.align		4
.L_9:
        /*0018*/ 	.byte	0x04, 0x17
        /*001a*/ 	.short	(.L_11 - .L_10)
.L_10:
        /*001c*/ 	.word	0x00000000
        /*0020*/ 	.short	0x0007
        /*0022*/ 	.short	0x0020
        /*0024*/ 	.byte	0x00, 0xf0, 0x11, 0x00


	//----- nvinfo : EIATTR_KPARAM_INFO
	.align		4
.L_11:
        /*0028*/ 	.byte	0x04, 0x17
        /*002a*/ 	.short	(.L_13 - .L_12)
.L_12:
        /*002c*/ 	.word	0x00000000
        /*0030*/ 	.short	0x0006
        /*0032*/ 	.short	0x0018
        /*0034*/ 	.byte	0x00, 0xf5, 0x21, 0x00


	//----- nvinfo : EIATTR_KPARAM_INFO
	.align		4
.L_13:
        /*0038*/ 	.byte	0x04, 0x17
        /*003a*/ 	.short	(.L_15 - .L_14)
.L_14:
        /*003c*/ 	.word	0x00000000
        /*0040*/ 	.short	0x0005
        /*0042*/ 	.short	0x0014
        /*0044*/ 	.byte	0x00, 0xf0, 0x11, 0x00


	//----- nvinfo : EIATTR_KPARAM_INFO
	.align		4
.L_15:
        /*0048*/ 	.byte	0x04, 0x17
        /*004a*/ 	.short	(.L_17 - .L_16)
.L_16:
        /*004c*/ 	.word	0x00000000
        /*0050*/ 	.short	0x0004
        /*0052*/ 	.short	0x0010
        /*0054*/ 	.byte	0x00, 0xf0, 0x11, 0x00


	//----- nvinfo : EIATTR_KPARAM_INFO
	.align		4
.L_17:
        /*0058*/ 	.byte	0x04, 0x17
        /*005a*/ 	.short	(.L_19 - .L_18)
.L_18:
        /*005c*/ 	.word	0x00000000
        /*0060*/ 	.short	0x0003
        /*0062*/ 	.short	0x000c
        /*0064*/ 	.byte	0x00, 0xf0, 0x11, 0x00


	//----- nvinfo : EIATTR_KPARAM_INFO
	.align		4
.L_19:
        /*0068*/ 	.byte	0x04, 0x17
        /*006a*/ 	.short	(.L_21 - .L_20)
.L_20:
        /*006c*/ 	.word	0x00000000
        /*0070*/ 	.short	0x0002
        /*0072*/ 	.short	0x0008
        /*0074*/ 	.byte	0x00, 0xf0, 0x11, 0x00


	//----- nvinfo : EIATTR_KPARAM_INFO
	.align		4
.L_21:
        /*0078*/ 	.byte	0x04, 0x17
        /*007a*/ 	.short	(.L_23 - .L_22)
.L_22:
        /*007c*/ 	.word	0x00000000
        /*0080*/ 	.short	0x0001
        /*0082*/ 	.short	0x0004
        /*0084*/ 	.byte	0x00, 0xf0, 0x11, 0x00


	//----- nvinfo : EIATTR_KPARAM_INFO
	.align		4
.L_23:
        /*0088*/ 	.byte	0x04, 0x17
        /*008a*/ 	.short	(.L_25 - .L_24)
.L_24:
        /*008c*/ 	.word	0x00000000
        /*0090*/ 	.short	0x0000
        /*0092*/ 	.short	0x0000
        /*0094*/ 	.byte	0x00, 0xf0, 0x11, 0x00


	//----- nvinfo : EIATTR_SPARSE_MMA_MASK
	.align		4
.L_25:
        /*0098*/ 	.byte	0x03, 0x50
        /*009a*/ 	.short	0x0000


	//----- nvinfo : EIATTR_MAXREG_COUNT
	.align		4
        /*009c*/ 	.byte	0x03, 0x1b
        /*009e*/ 	.short	0x00ff


	//----- nvinfo : EIATTR_MERCURY_ISA_VERSION
	.align		4
        /*00a0*/ 	.byte	0x03, 0x5f
        /*00a2*/ 	.short	0x0101


	//----- nvinfo : EIATTR_VRC_CTA_INIT_COUNT
	.align		4
        /*00a4*/ 	.byte	0x02, 0x4a
	.zero		1
	.zero		1


	//----- nvinfo : EIATTR_EXIT_INSTR_OFFSETS
	.align		4
        /*00a8*/ 	.byte	0x04, 0x1c
        /*00aa*/ 	.short	(.L_27 - .L_26)


	//   ....[0]....
.L_26:
        /*00ac*/ 	.word	0x000002e0


	//----- nvinfo : EIATTR_CRS_STACK_SIZE
	.align		4
.L_27:
        /*00b0*/ 	.byte	0x04, 0x1e
        /*00b2*/ 	.short	(.L_29 - .L_28)
.L_28:
        /*00b4*/ 	.word	0x00000000


	//----- nvinfo : EIATTR_CBANK_PARAM_SIZE
	.align		4
.L_29:
        /*00b8*/ 	.byte	0x03, 0x19
        /*00ba*/ 	.short	0x0028


	//----- nvinfo : EIATTR_PARAM_CBANK
	.align		4
        /*00bc*/ 	.byte	0x04, 0x0a
        /*00be*/ 	.short	(.L_31 - .L_30)
	.align		4
.L_30:
        /*00c0*/ 	.word	index@(.nv.constant0._Z12mandelKernelffffiiPiii)
        /*00c4*/ 	.short	0x0380
        /*00c6*/ 	.short	0x0028


	//----- nvinfo : EIATTR_SW_WAR
	.align		4
.L_31:
        /*00c8*/ 	.byte	0x04, 0x36
        /*00ca*/ 	.short	(.L_33 - .L_32)
.L_32:
        /*00cc*/ 	.word	0x00000008
.L_33:


//--------------------- .nv.callgraph             --------------------------
	.section	.nv.callgraph,"",@"SHT_CUDA_CALLGRAPH"
	.align	4
	.sectionentsize	8
	.align		4
        /*0000*/ 	.word	0x00000000
	.align		4
        /*0004*/ 	.word	0xffffffff
	.align		4
        /*0008*/ 	.word	0x00000000
	.align		4
        /*000c*/ 	.word	0xfffffffe
	.align		4
        /*0010*/ 	.word	0x00000000
	.align		4
        /*0014*/ 	.word	0xfffffffd
	.align		4
        /*0018*/ 	.word	0x00000000
	.align		4
        /*001c*/ 	.word	0xfffffffc


//--------------------- .text._Z12mandelKernelffffiiPiii --------------------------
	.section	.text._Z12mandelKernelffffiiPiii,"ax",@progbits
	.align	128
        .global         _Z12mandelKernelffffiiPiii
        .type           _Z12mandelKernelffffiiPiii,@function
        .size           _Z12mandelKernelffffiiPiii,(.L_x_4 - _Z12mandelKernelffffiiPiii)
        .other          _Z12mandelKernelffffiiPiii,@"STO_CUDA_ENTRY STV_DEFAULT"
_Z12mandelKernelffffiiPiii:
.text._Z12mandelKernelffffiiPiii:
[----:B------:R-:W-:Y:S01]  /*0000*/  LDC R1, c[0x0][0x37c] ;  /* 0x0000df00ff017b82 */ /* 0x000fe20000000800 */
[----:B------:R-:W0:Y:S07]  /*0010*/  S2R R2, SR_TID.Y ;  /* 0x0000000000027919 */ /* 0x000e2e0000002200 */
[----:B------:R-:W1:Y:S01]  /*0020*/  LDC R0, c[0x0][0x360] ;  /* 0x0000d800ff007b82 */ /* 0x000e620000000800 */
[----:B------:R-:W2:Y:S01]  /*0030*/  LDCU.64 UR6, c[0x0][0x390] ;  /* 0x00007200ff0677ac */ /* 0x000ea20008000a00 */
[----:B------:R-:W1:Y:S06]  /*0040*/  S2R R5, SR_TID.X ;  /* 0x0000000000057919 */ /* 0x000e6c0000002100 */
[----:B------:R-:W0:Y:S08]  /*0050*/  S2UR UR5, SR_CTAID.Y ;  /* 0x00000000000579c3 */ /* 0x000e300000002600 */
[----:B------:R-:W0:Y:S01]  /*0060*/  LDC R3, c[0x0][0x364] ;  /* 0x0000d900ff037b82 */ /* 0x000e220000000800 */
[----:B--2---:R-:W-:-:S07]  /*0070*/  UISETP.GE.AND UP0, UPT, UR7, 0x1, UPT ;  /* 0x000000010700788c */ /* 0x004fce000bf06270 */
[----:B------:R-:W2:Y:S08]  /*0080*/  LDC.64 R6, c[0x0][0x3a0] ;  /* 0x0000e800ff067b82 */ /* 0x000eb00000000a00 */
[----:B------:R-:W1:Y:S08]  /*0090*/  S2UR UR4, SR_CTAID.X ;  /* 0x00000000000479c3 */ /* 0x000e700000002500 */
[----:B------:R-:W3:Y:S01]  /*00a0*/  LDC.64 R10, c[0x0][0x380] ;  /* 0x0000e000ff0a7b82 */ /* 0x000ee20000000a00 */
[----:B0-----:R-:W-:-:S07]  /*00b0*/  IMAD R3, R3, UR5, R2 ;  /* 0x0000000503037c24 */ /* 0x001fce000f8e0202 */
[----:B------:R-:W3:Y:S01]  /*00c0*/  LDC.64 R8, c[0x0][0x388] ;  /* 0x0000e200ff087b82 */ /* 0x000ee20000000a00 */
[----:B--2---:R-:W-:-:S05]  /*00d0*/  IMAD R2, R7, R6, R3 ;  /* 0x0000000607027224 */ /* 0x004fca00078e0203 */
[----:B------:R-:W-:Y:S01]  /*00e0*/  I2FP.F32.S32 R2, R2 ;  /* 0x0000000200027245 */ /* 0x000fe20000201400 */
[----:B-1----:R-:W-:Y:S01]  /*00f0*/  IMAD R0, R0, UR4, R5 ;  /* 0x0000000400007c24 */ /* 0x002fe2000f8e0205 */
[----:B------:R-:W0:Y:S03]  /*0100*/  LDCU.64 UR4, c[0x0][0x358] ;  /* 0x00006b00ff0477ac */ /* 0x000e260008000a00 */
[----:B------:R-:W-:Y:S01]  /*0110*/  IMAD R5, R3, UR6, R0 ;  /* 0x0000000603057c24 */ /* 0x000fe2000f8e0200 */
[----:B------:R-:W-:Y:S01]  /*0120*/  I2FP.F32.S32 R7, R0 ;  /* 0x0000000000077245 */ /* 0x000fe20000201400 */
[----:B---3--:R-:W-:Y:S01]  /*0130*/  FFMA R2, R2, R9, R11 ;  /* 0x0000000902027223 */ /* 0x008fe2000000000b */
[----:B------:R-:W-:-:S03]  /*0140*/  HFMA2 R9, -RZ, RZ, 0, 0 ;  /* 0x00000000ff097431 */ /* 0x000fc600000001ff */
[----:B------:R-:W-:Y:S01]  /*0150*/  FFMA R7, R7, R8, R10 ;  /* 0x0000000807077223 */ /* 0x000fe2000000000a */
[----:B0-----:R-:W-:Y:S06]  /*0160*/  BRA.U !UP0, `(.L_x_0) ;  /* 0x0000000108507547 */ /* 0x001fec000b800000 */
[----:B------:R-:W-:Y:S01]  /*0170*/  BSSY.RECONVERGENT B0, `(.L_x_0) ;  /* 0x0000013000007945 */ /* 0x000fe20003800200 */
[----:B------:R-:W-:Y:S01]  /*0180*/  MOV R9, RZ ;  /* 0x000000ff00097202 */ /* 0x000fe20000000f00 */
[----:B------:R-:W0:Y:S01]  /*0190*/  LDCU UR6, c[0x0][0x394] ;  /* 0x00007280ff0677ac */ /* 0x000e220008000800 */
[----:B------:R-:W-:Y:S02]  /*01a0*/  MOV R3, R2 ;  /* 0x0000000200037202 */ /* 0x000fe40000000f00 */
[----:B------:R-:W-:Y:S01]  /*01b0*/  MOV R0, R7 ;  /* 0x0000000700007202 */ /* 0x000fe20000000f00 */
[----:B------:R-:W1:Y:S06]  /*01c0*/  LDCU UR7, c[0x0][0x394] ;  /* 0x00007280ff0777ac */ /* 0x000e6c0008000800 */
.L_x_2:
[----:B------:R-:W-:Y:S01]  /*01d0*/  FMUL R4, R0, R0 ;  /* 0x0000000000047220 */ /* 0x000fe20000400000 */
[----:B------:R-:W-:-:S04]  /*01e0*/  FMUL R13, R3, R3 ;  /* 0x00000003030d7220 */ /* 0x000fc80000400000 */
[----:B------:R-:W-:-:S05]  /*01f0*/  FADD R6, R4, R13 ;  /* 0x0000000d04067221 */ /* 0x000fca0000000000 */
[----:B------:R-:W-:-:S13]  /*0200*/  FSETP.GT.AND P0, PT, R6, 4, PT ;  /* 0x408000000600780b */ /* 0x000fda0003f04000 */
[----:B------:R-:W-:Y:S05]  /*0210*/  @P0 BRA `(.L_x_1) ;  /* 0x0000000000200947 */ /* 0x000fea0003800000 */
[----:B------:R-:W-:Y:S01]  /*0220*/  IADD3 R9, PT, PT, R9, 0x1, RZ ;  /* 0x0000000109097810 */ /* 0x000fe20007ffe0ff */
[----:B------:R-:W-:Y:S01]  /*0230*/  FADD R11, R0, R0 ;  /* 0x00000000000b7221 */ /* 0x000fe20000000000 */
[----:B------:R-:W-:Y:S02]  /*0240*/  FADD R0, R4, -R13 ;  /* 0x8000000d04007221 */ /* 0x000fe40000000000 */
[----:B-1----:R-:W-:Y:S01]  /*0250*/  ISETP.NE.AND P0, PT, R9, UR7, PT ;  /* 0x0000000709007c0c */ /* 0x002fe2000bf05270 */
[----:B------:R-:W-:Y:S01]  /*0260*/  FFMA R3, R11, R3, R2 ;  /* 0x000000030b037223 */ /* 0x000fe20000000002 */
[----:B------:R-:W-:-:S11]  /*0270*/  FADD R0, R7, R0 ;  /* 0x0000000007007221 */ /* 0x000fd60000000000 */
[----:B------:R-:W-:Y:S05]  /*0280*/  @P0 BRA `(.L_x_2) ;  /* 0xfffffffc00d00947 */ /* 0x000fea000383ffff */
[----:B0-----:R-:W-:-:S07]  /*0290*/  MOV R9, UR6 ;  /* 0x0000000600097c02 */ /* 0x001fce0008000f00 */
.L_x_1:
[----:B01----:R-:W-:Y:S05]  /*02a0*/  BSYNC.RECONVERGENT B0 ;  /* 0x0000000000007941 */ /* 0x003fea0003800200 */
.L_x_0:
[----:B------:R-:W0:Y:S02]  /*02b0*/  LDC.64 R2, c[0x0][0x398] ;  /* 0x0000e600ff027b82 */ /* 0x000e240000000a00 */
[----:B0-----:R-:W-:-:S05]  /*02c0*/  IMAD.WIDE R2, R5, 0x4, R2 ;  /* 0x0000000405027825 */ /* 0x001fca00078e0202 */
[----:B------:R-:W-:Y:S01]  /*02d0*/  STG.E desc[UR4][R2.64], R9 ;  /* 0x0000000902007986 */ /* 0x000fe2000c101904 */
[----:B------:R-:W-:Y:S05]  /*02e0*/  EXIT ;  /* 0x000000000000794d */ /* 0x000fea0003800000 */
.L_x_3:
[----:B------:R-:W-:-:S00]  /*02f0*/  BRA `(.L_x_3) ;  /* 0xfffffffc00fc7947 */ /* 0x000fc0000383ffff */
[----:B------:R-:W-:-:S00]  /*0300*/  NOP ;  /* 0x0000000000007918 */ /* 0x000fc00000000000 */
[----:B------:R-:W-:-:S00]  /*0310*/  NOP ;  /* 0x0000000000007918 */ /* 0x000fc00000000000 */
[----:B------:R-:W-:-:S00]  /*0320*/  NOP ;  /* 0x0000000000007918 */ /* 0x000fc00000000000 */
[----:B------:R-:W-:-:S00]  /*0330*/  NOP ;  /* 0x0000000000007918 */ /* 0x000fc00000000000 */
[----:B------:R-:W-:-:S00]  /*0340*/  NOP ;  /* 0x0000000000007918 */ /* 0x000fc00000000000 */
[----:B------:R-:W-:-:S00]  /*0350*/  NOP ;  /* 0x0000000000007918 */ /* 0x000fc00000000000 */
[----:B------:R-:W-:-:S00]  /*0360*/  NOP ;  /* 0x0000000000007918 */ /* 0x000fc00000000000 */
[----:B------:R-:W-:-:S00]  /*0370*/  NOP ;  /* 0x0000000000007918 */ /* 0x000fc00000000000 */
.L_x_4:


//--------------------- .nv.shared.reserved.0     --------------------------
	.section	.nv.shared.reserved.0,"aw",@nobits
	.weak		__nv_reservedSMEM_offset_0_alias
	.size		__nv_reservedSMEM_offset_0_alias, 0, 64
	.other		__nv_reservedSMEM_offset_0_alias,@"STO_CUDA_RESERVED_SHARED STV_DEFAULT"
__nv_reservedSMEM_offset_0_alias:
	.zero		0
	.zero		64


//--------------------- .nv.constant0._Z12mandelKernelffffiiPiii --------------------------
	.section	.nv.constant0._Z12mandelKernelffffiiPiii,"a",@progbits
	.sectionflags	@""
	.align	4
.nv.constant0._Z12mandelKernelffffiiPiii:
	.zero		936


//--------------------- SYMBOLS --------------------------

	.type		.nv.reservedSmem.offset0,@object
	.size		.nv.reservedSmem.offset0,0x4
